//
// Generated by NVIDIA NVVM Compiler
//
// Compiler Build ID: CL-36424714
// Cuda compilation tools, release 13.0, V13.0.88
// Based on NVVM 20.0.0
//

.version 9.0
.target sm_100
.address_size 64

	// .globl	_Z4convPKfS0_Pf

.visible .entry _Z4convPKfS0_Pf(
	.param .u64 .ptr .align 1 _Z4convPKfS0_Pf_param_0,
	.param .u64 .ptr .align 1 _Z4convPKfS0_Pf_param_1,
	.param .u64 .ptr .align 1 _Z4convPKfS0_Pf_param_2
)
{
	.reg .pred 	%p<7>;
	.reg .b32 	%r<9>;
	.reg .b32 	%f<27>;
	.reg .b64 	%rd<19>;

	ld.param.u64 	%rd4, [_Z4convPKfS0_Pf_param_0];
	ld.param.u64 	%rd5, [_Z4convPKfS0_Pf_param_1];
	ld.param.u64 	%rd3, [_Z4convPKfS0_Pf_param_2];
	cvta.to.global.u64 	%rd1, %rd5;
	cvta.to.global.u64 	%rd2, %rd4;
	mov.u32 	%r2, %ctaid.x;
	mov.u32 	%r3, %ntid.x;
	mov.u32 	%r4, %tid.x;
	mad.lo.s32 	%r1, %r2, %r3, %r4;
	setp.gt.s32 	%p1, %r1, 15;
	@%p1 bra 	$L__BB0_12;
	setp.lt.s32 	%p2, %r1, 0;
	mov.f32 	%f23, 0f00000000;
	@%p2 bra 	$L__BB0_3;
	mul.wide.u32 	%rd6, %r1, 4;
	add.s64 	%rd7, %rd2, %rd6;
	ld.global.f32 	%f12, [%rd7];
	ld.global.f32 	%f13, [%rd1];
	fma.rn.f32 	%f23, %f12, %f13, 0f00000000;
$L__BB0_3:
	setp.lt.s32 	%p3, %r1, 1;
	@%p3 bra 	$L__BB0_5;
	add.s32 	%r5, %r1, -1;
	mul.wide.u32 	%rd8, %r5, 4;
	add.s64 	%rd9, %rd2, %rd8;
	ld.global.f32 	%f14, [%rd9];
	ld.global.f32 	%f15, [%rd1+4];
	fma.rn.f32 	%f23, %f14, %f15, %f23;
$L__BB0_5:
	setp.lt.s32 	%p4, %r1, 2;
	@%p4 bra 	$L__BB0_7;
	add.s32 	%r6, %r1, -2;
	mul.wide.u32 	%rd10, %r6, 4;
	add.s64 	%rd11, %rd2, %rd10;
	ld.global.f32 	%f16, [%rd11];
	ld.global.f32 	%f17, [%rd1+8];
	fma.rn.f32 	%f23, %f16, %f17, %f23;
$L__BB0_7:
	setp.lt.s32 	%p5, %r1, 3;
	@%p5 bra 	$L__BB0_9;
	add.s32 	%r7, %r1, -3;
	mul.wide.u32 	%rd12, %r7, 4;
	add.s64 	%rd13, %rd2, %rd12;
	ld.global.f32 	%f18, [%rd13];
	ld.global.f32 	%f19, [%rd1+12];
	fma.rn.f32 	%f23, %f18, %f19, %f23;
$L__BB0_9:
	setp.lt.s32 	%p6, %r1, 4;
	@%p6 bra 	$L__BB0_11;
	add.s32 	%r8, %r1, -4;
	mul.wide.u32 	%rd14, %r8, 4;
	add.s64 	%rd15, %rd2, %rd14;
	ld.global.f32 	%f20, [%rd15];
	ld.global.f32 	%f21, [%rd1+16];
	fma.rn.f32 	%f23, %f20, %f21, %f23;
$L__BB0_11:
	cvta.to.global.u64 	%rd16, %rd3;
	mul.wide.s32 	%rd17, %r1, 4;
	add.s64 	%rd18, %rd16, %rd17;
	st.global.f32 	[%rd18], %f23;
$L__BB0_12:
	ret;

}


// ===== COMPILED SASS (sm_100) =====

	.target	sm_100

	.elftype	@"ET_EXEC"


//--------------------- .note.nv.tkinfo           --------------------------
	.section	.note.nv.tkinfo,"",@"SHT_NOTE"
	.sectionflags	@"SHF_NOTE_NV_TKINFO"
	.tkinfo
        /*0018*/ 	.word	0x00000002
        /*0030*/ 	.string	""
        /*0030*/ 	.string	"ptxas"
        /*0030*/ 	.string	"Cuda compilation tools, release 13.0, V13.0.88"
        /*0030*/ 	.string	"Build cuda_13.0.r13.0/compiler.36424714_0"
        /*0030*/ 	.string	"-arch sm_100 -m 64 "



//--------------------- .note.nv.cuinfo           --------------------------
	.section	.note.nv.cuinfo,"",@"SHT_NOTE"
	.sectionflags	@"SHF_NOTE_NV_CUINFO"
        /*0018*/ 	.short	0x0002
        /*001a*/ 	.short	0x0064
        /*001c*/ 	.short	0x0082
	.zero		2


//--------------------- .nv.info                  --------------------------
	.section	.nv.info,"",@"SHT_CUDA_INFO"
	.align	4


	//----- nvinfo : EIATTR_REGCOUNT
	.align		4
        /*0000*/ 	.byte	0x04, 0x2f
        /*0002*/ 	.short	(.L_1 - .L_0)
	.align		4
.L_0:
        /*0004*/ 	.word	index@(_Z4convPKfS0_Pf)
        /*0008*/ 	.word	0x0000001e


	//----- nvinfo : EIATTR_FRAME_SIZE
	.align		4
.L_1:
        /*000c*/ 	.byte	0x04, 0x11
        /*000e*/ 	.short	(.L_3 - .L_2)
	.align		4
.L_2:
        /*0010*/ 	.word	index@(_Z4convPKfS0_Pf)
        /*0014*/ 	.word	0x00000000


	//----- nvinfo : EIATTR_MIN_STACK_SIZE
	.align		4
.L_3:
        /*0018*/ 	.byte	0x04, 0x12
        /*001a*/ 	.short	(.L_5 - .L_4)
	.align		4
.L_4:
        /*001c*/ 	.word	index@(_Z4convPKfS0_Pf)
        /*0020*/ 	.word	0x00000000
.L_5:


//--------------------- .nv.compat                --------------------------
	.section	.nv.compat,"",@"SHT_CUDA_COMPAT_INFO"
	.align	4
        /*0000*/ 	.byte	0x02, 0x09, 0x00, 0x00, 0x02, 0x02, 0x01, 0x00, 0x02, 0x05, 0x05, 0x00, 0x03, 0x07, 0x01, 0x01
        /*0010*/ 	.byte	0x02, 0x03, 0x00, 0x00, 0x02, 0x06, 0x01, 0x00, 0x04, 0x0b, 0x08, 0x00, 0x09, 0x00, 0x00, 0x00
        /*0020*/ 	.byte	0x00, 0x00, 0x00, 0x00


//--------------------- .nv.info._Z4convPKfS0_Pf  --------------------------
	.section	.nv.info._Z4convPKfS0_Pf,"",@"SHT_CUDA_INFO"
	.sectionflags	@""
	.align	4


	//----- nvinfo : EIATTR_CUDA_API_VERSION
	.align		4
        /*0000*/ 	.byte	0x04, 0x37
        /*0002*/ 	.short	(.L_7 - .L_6)
.L_6:
        /*0004*/ 	.word	0x00000082


	//----- nvinfo : EIATTR_KPARAM_INFO
	.align		4
.L_7:
        /*0008*/ 	.byte	0x04, 0x17
        /*000a*/ 	.short	(.L_9 - .L_8)
.L_8:
        /*000c*/ 	.word	0x00000000
        /*0010*/ 	.short	0x0002
        /*0012*/ 	.short	0x0010
        /*0014*/ 	.byte	0x00, 0xf5, 0x21, 0x00


	//----- nvinfo : EIATTR_KPARAM_INFO
	.align		4
.L_9:
        /*0018*/ 	.byte	0x04, 0x17
        /*001a*/ 	.short	(.L_11 - .L_10)
.L_10:
        /*001c*/ 	.word	0x00000000
        /*0020*/ 	.short	0x0001
        /*0022*/ 	.short	0x0008
        /*0024*/ 	.byte	0x00, 0xf5, 0x21, 0x00


	//----- nvinfo : EIATTR_KPARAM_INFO
	.align		4
.L_11:
        /*0028*/ 	.byte	0x04, 0x17
        /*002a*/ 	.short	(.L_13 - .L_12)
.L_12:
        /*002c*/ 	.word	0x00000000
        /*0030*/ 	.short	0x0000
        /*0032*/ 	.short	0x0000
        /*0034*/ 	.byte	0x00, 0xf5, 0x21, 0x00


	//----- nvinfo : EIATTR_SPARSE_MMA_MASK
	.align		4
.L_13:
        /*0038*/ 	.byte	0x03, 0x50
        /*003a*/ 	.short	0x0000


	//----- nvinfo : EIATTR_MAXREG_COUNT
	.align		4
        /*003c*/ 	.byte	0x03, 0x1b
        /*003e*/ 	.short	0x00ff


	//----- nvinfo : EIATTR_MERCURY_ISA_VERSION
	.align		4
        /*0040*/ 	.byte	0x03, 0x5f
        /*0042*/ 	.short	0x0101


	//----- nvinfo : EIATTR_VRC_CTA_INIT_COUNT
	.align		4
        /*0044*/ 	.byte	0x02, 0x4a
	.zero		1
	.zero		1


	//----- nvinfo : EIATTR_EXIT_INSTR_OFFSETS
	.align		4
        /*0048*/ 	.byte	0x04, 0x1c
        /*004a*/ 	.short	(.L_15 - .L_14)


	//   ....[0]....
.L_14:
        /*004c*/ 	.word	0x00000060


	//   ....[1]....
        /*0050*/ 	.word	0x00000330


	//----- nvinfo : EIATTR_CBANK_PARAM_SIZE
	.align		4
.L_15:
        /*0054*/ 	.byte	0x03, 0x19
        /*0056*/ 	.short	0x0018


	//----- nvinfo : EIATTR_PARAM_CBANK
	.align		4
        /*0058*/ 	.byte	0x04, 0x0a
        /*005a*/ 	.short	(.L_17 - .L_16)
	.align		4
.L_16:
        /*005c*/ 	.word	index@(.nv.constant0._Z4convPKfS0_Pf)
        /*0060*/ 	.short	0x0380
        /*0062*/ 	.short	0x0018


	//----- nvinfo : EIATTR_SW_WAR
	.align		4
.L_17:
        /*0064*/ 	.byte	0x04, 0x36
        /*0066*/ 	.short	(.L_19 - .L_18)
.L_18:
        /*0068*/ 	.word	0x00000008
.L_19:


//--------------------- .nv.callgraph             --------------------------
	.section	.nv.callgraph,"",@"SHT_CUDA_CALLGRAPH"
	.align	4
	.sectionentsize	8
	.align		4
        /*0000*/ 	.word	0x00000000
	.align		4
        /*0004*/ 	.word	0xffffffff
	.align		4
        /*0008*/ 	.word	0x00000000
	.align		4
        /*000c*/ 	.word	0xfffffffe
	.align		4
        /*0010*/ 	.word	0x00000000
	.align		4
        /*0014*/ 	.word	0xfffffffd
	.align		4
        /*0018*/ 	.word	0x00000000
	.align		4
        /*001c*/ 	.word	0xfffffffc


//--------------------- .text._Z4convPKfS0_Pf     --------------------------
	.section	.text._Z4convPKfS0_Pf,"ax",@progbits
	.align	128
        .global         _Z4convPKfS0_Pf
        .type           _Z4convPKfS0_Pf,@function
        .size           _Z4convPKfS0_Pf,(.L_x_1 - _Z4convPKfS0_Pf)
        .other          _Z4convPKfS0_Pf,@"STO_CUDA_ENTRY STV_DEFAULT"
_Z4convPKfS0_Pf:
.text._Z4convPKfS0_Pf:
[----:B------:R-:W-:Y:S01]  /*0000*/  LDC R1, c[0x0][0x37c] ;  /* 0x0000df00ff017b82 */ /* 0x000fe20000000800 */
[----:B------:R-:W0:Y:S07]  /*0010*/  S2R R3, SR_TID.X ;  /* 0x0000000000037919 */ /* 0x000e2e0000002100 */
[----:B------:R-:W0:Y:S08]  /*0020*/  S2UR UR4, SR_CTAID.X ;  /* 0x00000000000479c3 */ /* 0x000e300000002500 */
[----:B------:R-:W0:Y:S02]  /*0030*/  LDC R14, c[0x0][0x360] ;  /* 0x0000d800ff0e7b82 */ /* 0x000e240000000800 */
[----:B0-----:R-:W-:-:S05]  /*0040*/  IMAD R14, R14, UR4, R3 ;  /* 0x000000040e0e7c24 */ /* 0x001fca000f8e0203 */
[----:B------:R-:W-:-:S13]  /*0050*/  ISETP.GT.AND P0, PT, R14, 0xf, PT ;  /* 0x0000000f0e00780c */ /* 0x000fda0003f04270 */
[----:B------:R-:W-:Y:S05]  /*0060*/  @P0 EXIT ;  /* 0x000000000000094d */ /* 0x000fea0003800000 */
[C---:B------:R-:W-:Y:S01]  /*0070*/  ISETP.GE.AND P0, PT, R14.reuse, RZ, PT ;  /* 0x000000ff0e00720c */ /* 0x040fe20003f06270 */
[----:B------:R-:W0:Y:S01]  /*0080*/  LDCU.64 UR4, c[0x0][0x358] ;  /* 0x00006b00ff0477ac */ /* 0x000e220008000a00 */
[C---:B------:R-:W-:Y:S02]  /*0090*/  ISETP.GE.AND P1, PT, R14.reuse, 0x1, PT ;  /* 0x000000010e00780c */ /* 0x040fe40003f26270 */
[C---:B------:R-:W-:Y:S02]  /*00a0*/  ISETP.GE.AND P2, PT, R14.reuse, 0x2, PT ;  /* 0x000000020e00780c */ /* 0x040fe40003f46270 */
[C---:B------:R-:W-:Y:S02]  /*00b0*/  ISETP.GE.AND P3, PT, R14.reuse, 0x3, PT ;  /* 0x000000030e00780c */ /* 0x040fe40003f66270 */
[----:B------:R-:W-:-:S05]  /*00c0*/  ISETP.GE.AND P4, PT, R14, 0x4, PT ;  /* 0x000000040e00780c */ /* 0x000fca0003f86270 */
[----:B------:R-:W1:Y:S02]  /*00d0*/  @P0 LDC.64 R22, c[0x0][0x380] ;  /* 0x0000e000ff160b82 */ /* 0x000e640000000a00 */
[C---:B------:R-:W-:Y:S02]  /*00e0*/  @P1 IADD3 R15, PT, PT, R14.reuse, -0x1, RZ ;  /* 0xffffffff0e0f1810 */ /* 0x040fe40007ffe0ff */
[----:B------:R-:W-:-:S04]  /*00f0*/  @P2 IADD3 R25, PT, PT, R14, -0x2, RZ ;  /* 0xfffffffe0e192810 */ /* 0x000fc80007ffe0ff */
[----:B------:R-:W2:Y:S08]  /*0100*/  @P1 LDC.64 R20, c[0x0][0x380] ;  /* 0x0000e000ff141b82 */ /* 0x000eb00000000a00 */
[----:B------:R-:W3:Y:S08]  /*0110*/  @P0 LDC.64 R18, c[0x0][0x388] ;  /* 0x0000e200ff120b82 */ /* 0x000ef00000000a00 */
[----:B------:R-:W4:Y:S01]  /*0120*/  @P2 LDC.64 R16, c[0x0][0x380] ;  /* 0x0000e000ff102b82 */ /* 0x000f220000000a00 */
[----:B-1----:R-:W-:-:S07]  /*0130*/  @P0 IMAD.WIDE.U32 R22, R14, 0x4, R22 ;  /* 0x000000040e160825 */ /* 0x002fce00078e0016 */
[----:B------:R-:W1:Y:S01]  /*0140*/  @P1 LDC.64 R12, c[0x0][0x388] ;  /* 0x0000e200ff0c1b82 */ /* 0x000e620000000a00 */
[----:B--2---:R-:W-:Y:S01]  /*0150*/  @P1 IMAD.WIDE.U32 R20, R15, 0x4, R20 ;  /* 0x000000040f141825 */ /* 0x004fe200078e0014 */
[----:B0-----:R-:W2:Y:S06]  /*0160*/  @P0 LDG.E R0, desc[UR4][R22.64] ;  /* 0x0000000416000981 */ /* 0x001eac000c1e1900 */
[----:B------:R-:W0:Y:S01]  /*0170*/  @P2 LDC.64 R6, c[0x0][0x388] ;  /* 0x0000e200ff062b82 */ /* 0x000e220000000a00 */
[----:B---3--:R3:W2:Y:S01]  /*0180*/  @P0 LDG.E R15, desc[UR4][R18.64] ;  /* 0x00000004120f0981 */ /* 0x0086a2000c1e1900 */
[----:B------:R-:W-:-:S03]  /*0190*/  @P3 IADD3 R27, PT, PT, R14, -0x3, RZ ;  /* 0xfffffffd0e1b3810 */ /* 0x000fc60007ffe0ff */
[----:B------:R5:W2:Y:S03]  /*01a0*/  @P1 LDG.E R20, desc[UR4][R20.64] ;  /* 0x0000000414141981 */ /* 0x000aa6000c1e1900 */
[----:B------:R-:W3:Y:S08]  /*01b0*/  @P3 LDC.64 R10, c[0x0][0x380] ;  /* 0x0000e000ff0a3b82 */ /* 0x000ef00000000a00 */
[----:B------:R-:W5:Y:S08]  /*01c0*/  @P4 LDC.64 R8, c[0x0][0x380] ;  /* 0x0000e000ff084b82 */ /* 0x000f700000000a00 */
[----:B------:R-:W5:Y:S08]  /*01d0*/  @P3 LDC.64 R4, c[0x0][0x388] ;  /* 0x0000e200ff043b82 */ /* 0x000f700000000a00 */
[----:B------:R-:W5:Y:S01]  /*01e0*/  @P4 LDC.64 R2, c[0x0][0x388] ;  /* 0x0000e200ff024b82 */ /* 0x000f620000000a00 */
[----:B----4-:R-:W-:Y:S01]  /*01f0*/  @P2 IMAD.WIDE.U32 R16, R25, 0x4, R16 ;  /* 0x0000000419102825 */ /* 0x010fe200078e0010 */
[----:B-1----:R-:W4:Y:S01]  /*0200*/  @P1 LDG.E R13, desc[UR4][R12.64+0x4] ;  /* 0x000004040c0d1981 */ /* 0x002f22000c1e1900 */
[----:B------:R-:W-:-:S02]  /*0210*/  @P4 IADD3 R25, PT, PT, R14, -0x4, RZ ;  /* 0xfffffffc0e194810 */ /* 0x000fc40007ffe0ff */
[----:B---3--:R-:W-:Y:S01]  /*0220*/  @P3 IMAD.WIDE.U32 R10, R27, 0x4, R10 ;  /* 0x000000041b0a3825 */ /* 0x008fe200078e000a */
[----:B0-----:R-:W3:Y:S02]  /*0230*/  @P2 LDG.E R6, desc[UR4][R6.64+0x8] ;  /* 0x0000080406062981 */ /* 0x001ee4000c1e1900 */
[----:B------:R-:W0:Y:S02]  /*0240*/  LDC.64 R18, c[0x0][0x390] ;  /* 0x0000e400ff127b82 */ /* 0x000e240000000a00 */
[----:B------:R-:W3:Y:S01]  /*0250*/  @P2 LDG.E R16, desc[UR4][R16.64] ;  /* 0x0000000410102981 */ /* 0x000ee2000c1e1900 */
[----:B-----5:R-:W-:-:S03]  /*0260*/  @P4 IMAD.WIDE.U32 R8, R25, 0x4, R8 ;  /* 0x0000000419084825 */ /* 0x020fc600078e0008 */
[----:B------:R-:W5:Y:S04]  /*0270*/  @P3 LDG.E R10, desc[UR4][R10.64] ;  /* 0x000000040a0a3981 */ /* 0x000f68000c1e1900 */
[----:B------:R-:W5:Y:S04]  /*0280*/  @P3 LDG.E R4, desc[UR4][R4.64+0xc] ;  /* 0x00000c0404043981 */ /* 0x000f68000c1e1900 */
[----:B------:R-:W5:Y:S04]  /*0290*/  @P4 LDG.E R8, desc[UR4][R8.64] ;  /* 0x0000000408084981 */ /* 0x000f68000c1e1900 */
[----:B------:R-:W5:Y:S01]  /*02a0*/  @P4 LDG.E R2, desc[UR4][R2.64+0x10] ;  /* 0x0000100402024981 */ /* 0x000f62000c1e1900 */
[----:B------:R-:W-:-:S02]  /*02b0*/  HFMA2 R21, -RZ, RZ, 0, 0 ;  /* 0x00000000ff157431 */ /* 0x000fc400000001ff */
[----:B--2---:R-:W-:Y:S01]  /*02c0*/  @P0 FFMA R21, R0, R15, RZ ;  /* 0x0000000f00150223 */ /* 0x004fe200000000ff */
[----:B0-----:R-:W-:-:S04]  /*02d0*/  IMAD.WIDE R14, R14, 0x4, R18 ;  /* 0x000000040e0e7825 */ /* 0x001fc800078e0212 */
[----:B----4-:R-:W-:-:S04]  /*02e0*/  @P1 FFMA R21, R20, R13, R21 ;  /* 0x0000000d14151223 */ /* 0x010fc80000000015 */
[----:B---3--:R-:W-:-:S04]  /*02f0*/  @P2 FFMA R21, R16, R6, R21 ;  /* 0x0000000610152223 */ /* 0x008fc80000000015 */
[----:B-----5:R-:W-:-:S04]  /*0300*/  @P3 FFMA R21, R10, R4, R21 ;  /* 0x000000040a153223 */ /* 0x020fc80000000015 */
[----:B------:R-:W-:-:S05]  /*0310*/  @P4 FFMA R21, R8, R2, R21 ;  /* 0x0000000208154223 */ /* 0x000fca0000000015 */
[----:B------:R-:W-:Y:S01]  /*0320*/  STG.E desc[UR4][R14.64], R21 ;  /* 0x000000150e007986 */ /* 0x000fe2000c101904 */
[----:B------:R-:W-:Y:S05]  /*0330*/  EXIT ;  /* 0x000000000000794d */ /* 0x000fea0003800000 */
.L_x_0:
[----:B------:R-:W-:-:S00]  /*0340*/  BRA `(.L_x_0) ;  /* 0xfffffffc00fc7947 */ /* 0x000fc0000383ffff */
[----:B------:R-:W-:-:S00]  /*0350*/  NOP ;  /* 0x0000000000007918 */ /* 0x000fc00000000000 */
        /* <DEDUP_REMOVED lines=10> */
.L_x_1:


//--------------------- .nv.shared.reserved.0     --------------------------
	.section	.nv.shared.reserved.0,"aw",@nobits
	.weak		__nv_reservedSMEM_offset_0_alias
	.size		__nv_reservedSMEM_offset_0_alias, 0, 64
	.other		__nv_reservedSMEM_offset_0_alias,@"STO_CUDA_RESERVED_SHARED STV_DEFAULT"
__nv_reservedSMEM_offset_0_alias:
	.zero		0
	.zero		64


//--------------------- .nv.constant0._Z4convPKfS0_Pf --------------------------
	.section	.nv.constant0._Z4convPKfS0_Pf,"a",@progbits
	.sectionflags	@""
	.align	4
.nv.constant0._Z4convPKfS0_Pf:
	.zero		920


//--------------------- SYMBOLS --------------------------

	.type		.nv.reservedSmem.offset0,@object
	.size		.nv.reservedSmem.offset0,0x4
